//
// Generated by NVIDIA NVVM Compiler
//
// Compiler Build ID: CL-36424714
// Cuda compilation tools, release 13.0, V13.0.88
// Based on NVVM 20.0.0
//

.version 9.0
.target sm_100
.address_size 64

	// .globl	B2gCudaSearchBNDMq

.visible .entry B2gCudaSearchBNDMq(
	.param .u64 .ptr .align 1 B2gCudaSearchBNDMq_param_0,
	.param .u64 .ptr .align 1 B2gCudaSearchBNDMq_param_1,
	.param .u64 .ptr .align 1 B2gCudaSearchBNDMq_param_2,
	.param .u64 .ptr .align 1 B2gCudaSearchBNDMq_param_3,
	.param .u32 B2gCudaSearchBNDMq_param_4,
	.param .u64 .ptr .align 1 B2gCudaSearchBNDMq_param_5
)
{
	.reg .pred 	%p<9>;
	.reg .b16 	%rs<16>;
	.reg .b32 	%r<38>;
	.reg .b64 	%rd<50>;

	ld.param.u64 	%rd5, [B2gCudaSearchBNDMq_param_0];
	ld.param.u64 	%rd6, [B2gCudaSearchBNDMq_param_1];
	ld.param.u64 	%rd7, [B2gCudaSearchBNDMq_param_2];
	ld.param.u64 	%rd8, [B2gCudaSearchBNDMq_param_3];
	ld.param.u32 	%r18, [B2gCudaSearchBNDMq_param_4];
	ld.param.u64 	%rd9, [B2gCudaSearchBNDMq_param_5];
	cvta.to.global.u64 	%rd1, %rd9;
	mov.u32 	%r19, %ctaid.x;
	shl.b32 	%r20, %r19, 5;
	mov.u32 	%r21, %tid.x;
	add.s32 	%r1, %r20, %r21;
	setp.ge.u32 	%p1, %r1, %r18;
	@%p1 bra 	$L__BB0_12;
	cvta.to.global.u64 	%rd10, %rd7;
	cvta.to.global.u64 	%rd11, %rd6;
	cvta.to.global.u64 	%rd12, %rd8;
	cvta.to.global.u64 	%rd13, %rd5;
	cvt.u64.u32 	%rd14, %r1;
	mul.wide.u32 	%rd15, %r1, 4;
	add.s64 	%rd16, %rd10, %rd15;
	ld.global.u32 	%rd17, [%rd16];
	add.s64 	%rd2, %rd11, %rd17;
	ld.global.u32 	%r2, [%rd2];
	ld.global.u32 	%r22, [%rd2+8];
	ld.global.u32 	%rd3, [%rd2+4];
	add.s64 	%rd18, %rd12, %rd15;
	ld.global.u32 	%rd19, [%rd18];
	add.s64 	%rd20, %rd19, %rd14;
	shl.b64 	%rd21, %rd20, 1;
	add.s64 	%rd4, %rd13, %rd21;
	add.s32 	%r3, %r2, -1;
	add.s32 	%r4, %r22, -1;
	setp.gt.u32 	%p2, %r3, %r4;
	mov.b16 	%rs12, 0;
	@%p2 bra 	$L__BB0_11;
	mov.b16 	%rs12, 0;
	mov.u32 	%r37, %r3;
	mov.u32 	%r32, %r2;
$L__BB0_3:
	add.s32 	%r23, %r32, -2;
	cvt.u64.u32 	%rd22, %r23;
	add.s64 	%rd23, %rd2, %rd22;
	ld.global.u8 	%rd24, [%rd23+12];
	add.s64 	%rd25, %rd1, %rd24;
	ld.global.u8 	%r24, [%rd25];
	mul.wide.u32 	%rd26, %r24, 16;
	cvt.u64.u32 	%rd27, %r37;
	add.s64 	%rd28, %rd2, %rd27;
	ld.global.u8 	%rd29, [%rd28+12];
	add.s64 	%rd30, %rd1, %rd29;
	ld.global.u8 	%rd31, [%rd30];
	or.b64  	%rd32, %rd26, %rd31;
	shl.b64 	%rd33, %rd32, 2;
	add.s64 	%rd34, %rd3, %rd33;
	ld.u32 	%r34, [%rd34];
	setp.eq.s32 	%p3, %r34, 0;
	@%p3 bra 	$L__BB0_10;
	sub.s32 	%r8, %r32, %r2;
	mov.u32 	%r35, %r37;
$L__BB0_5:
	add.s32 	%r12, %r35, -1;
	shr.u32 	%r25, %r34, %r3;
	setp.eq.s32 	%p4, %r25, 0;
	@%p4 bra 	$L__BB0_8;
	setp.gt.u32 	%p5, %r12, %r8;
	mov.u32 	%r36, %r12;
	@%p5 bra 	$L__BB0_9;
	add.s16 	%rs3, %rs12, 1;
	cvt.u32.u16 	%r26, %rs12;
	mul.wide.u32 	%rd35, %r26, 2;
	add.s64 	%rd36, %rd4, %rd35;
	st.global.u16 	[%rd36+2], %r12;
	mov.u16 	%rs12, %rs3;
$L__BB0_8:
	setp.eq.s32 	%p6, %r12, 0;
	mov.u32 	%r36, %r37;
	@%p6 bra 	$L__BB0_10;
$L__BB0_9:
	add.s32 	%r27, %r35, -2;
	cvt.u64.u32 	%rd37, %r27;
	add.s64 	%rd38, %rd2, %rd37;
	ld.global.u8 	%rd39, [%rd38+12];
	add.s64 	%rd40, %rd1, %rd39;
	ld.global.u8 	%r28, [%rd40];
	mul.wide.u32 	%rd41, %r28, 16;
	cvt.u64.u32 	%rd42, %r12;
	add.s64 	%rd43, %rd2, %rd42;
	ld.global.u8 	%rd44, [%rd43+12];
	add.s64 	%rd45, %rd1, %rd44;
	ld.global.u8 	%rd46, [%rd45];
	or.b64  	%rd47, %rd41, %rd46;
	shl.b32 	%r29, %r34, 1;
	shl.b64 	%rd48, %rd47, 2;
	add.s64 	%rd49, %rd3, %rd48;
	ld.u32 	%r30, [%rd49];
	and.b32  	%r34, %r30, %r29;
	setp.ne.s32 	%p7, %r34, 0;
	mov.u32 	%r37, %r36;
	mov.u32 	%r35, %r12;
	@%p7 bra 	$L__BB0_5;
$L__BB0_10:
	add.s32 	%r32, %r37, %r2;
	add.s32 	%r37, %r3, %r37;
	setp.le.u32 	%p8, %r37, %r4;
	@%p8 bra 	$L__BB0_3;
$L__BB0_11:
	st.global.u16 	[%rd4], %rs12;
$L__BB0_12:
	ret;

}


// ===== COMPILED SASS (sm_100) =====

	.target	sm_100

	.elftype	@"ET_EXEC"


//--------------------- .note.nv.tkinfo           --------------------------
	.section	.note.nv.tkinfo,"",@"SHT_NOTE"
	.sectionflags	@"SHF_NOTE_NV_TKINFO"
	.tkinfo
        /*0018*/ 	.word	0x00000002
        /*0030*/ 	.string	""
        /*0030*/ 	.string	"ptxas"
        /*0030*/ 	.string	"Cuda compilation tools, release 13.0, V13.0.88"
        /*0030*/ 	.string	"Build cuda_13.0.r13.0/compiler.36424714_0"
        /*0030*/ 	.string	"-arch sm_100 -m 64 "



//--------------------- .note.nv.cuinfo           --------------------------
	.section	.note.nv.cuinfo,"",@"SHT_NOTE"
	.sectionflags	@"SHF_NOTE_NV_CUINFO"
        /*0018*/ 	.short	0x0002
        /*001a*/ 	.short	0x0064
        /*001c*/ 	.short	0x0082
	.zero		2


//--------------------- .nv.info                  --------------------------
	.section	.nv.info,"",@"SHT_CUDA_INFO"
	.align	4


	//----- nvinfo : EIATTR_REGCOUNT
	.align		4
        /*0000*/ 	.byte	0x04, 0x2f
        /*0002*/ 	.short	(.L_1 - .L_0)
	.align		4
.L_0:
        /*0004*/ 	.word	index@(B2gCudaSearchBNDMq)
        /*0008*/ 	.word	0x0000001c


	//----- nvinfo : EIATTR_FRAME_SIZE
	.align		4
.L_1:
        /*000c*/ 	.byte	0x04, 0x11
        /*000e*/ 	.short	(.L_3 - .L_2)
	.align		4
.L_2:
        /*0010*/ 	.word	index@(B2gCudaSearchBNDMq)
        /*0014*/ 	.word	0x00000000


	//----- nvinfo : EIATTR_MIN_STACK_SIZE
	.align		4
.L_3:
        /*0018*/ 	.byte	0x04, 0x12
        /*001a*/ 	.short	(.L_5 - .L_4)
	.align		4
.L_4:
        /*001c*/ 	.word	index@(B2gCudaSearchBNDMq)
        /*0020*/ 	.word	0x00000000
.L_5:


//--------------------- .nv.compat                --------------------------
	.section	.nv.compat,"",@"SHT_CUDA_COMPAT_INFO"
	.align	4
        /*0000*/ 	.byte	0x02, 0x09, 0x00, 0x00, 0x02, 0x02, 0x01, 0x00, 0x02, 0x05, 0x05, 0x00, 0x03, 0x07, 0x01, 0x01
        /*0010*/ 	.byte	0x02, 0x03, 0x00, 0x00, 0x02, 0x06, 0x01, 0x00, 0x04, 0x0b, 0x08, 0x00, 0x09, 0x00, 0x00, 0x00
        /*0020*/ 	.byte	0x00, 0x00, 0x00, 0x00


//--------------------- .nv.info.B2gCudaSearchBNDMq --------------------------
	.section	.nv.info.B2gCudaSearchBNDMq,"",@"SHT_CUDA_INFO"
	.sectionflags	@""
	.align	4


	//----- nvinfo : EIATTR_CUDA_API_VERSION
	.align		4
        /*0000*/ 	.byte	0x04, 0x37
        /*0002*/ 	.short	(.L_7 - .L_6)
.L_6:
        /*0004*/ 	.word	0x00000082


	//----- nvinfo : EIATTR_KPARAM_INFO
	.align		4
.L_7:
        /*0008*/ 	.byte	0x04, 0x17
        /*000a*/ 	.short	(.L_9 - .L_8)
.L_8:
        /*000c*/ 	.word	0x00000000
        /*0010*/ 	.short	0x0005
        /*0012*/ 	.short	0x0028
        /*0014*/ 	.byte	0x00, 0xf5, 0x21, 0x00


	//----- nvinfo : EIATTR_KPARAM_INFO
	.align		4
.L_9:
        /*0018*/ 	.byte	0x04, 0x17
        /*001a*/ 	.short	(.L_11 - .L_10)
.L_10:
        /*001c*/ 	.word	0x00000000
        /*0020*/ 	.short	0x0004
        /*0022*/ 	.short	0x0020
        /*0024*/ 	.byte	0x00, 0xf0, 0x11, 0x00


	//----- nvinfo : EIATTR_KPARAM_INFO
	.align		4
.L_11:
        /*0028*/ 	.byte	0x04, 0x17
        /*002a*/ 	.short	(.L_13 - .L_12)
.L_12:
        /*002c*/ 	.word	0x00000000
        /*0030*/ 	.short	0x0003
        /*0032*/ 	.short	0x0018
        /*0034*/ 	.byte	0x00, 0xf5, 0x21, 0x00


	//----- nvinfo : EIATTR_KPARAM_INFO
	.align		4
.L_13:
        /*0038*/ 	.byte	0x04, 0x17
        /*003a*/ 	.short	(.L_15 - .L_14)
.L_14:
        /*003c*/ 	.word	0x00000000
        /*0040*/ 	.short	0x0002
        /*0042*/ 	.short	0x0010
        /*0044*/ 	.byte	0x00, 0xf5, 0x21, 0x00


	//----- nvinfo : EIATTR_KPARAM_INFO
	.align		4
.L_15:
        /*0048*/ 	.byte	0x04, 0x17
        /*004a*/ 	.short	(.L_17 - .L_16)
.L_16:
        /*004c*/ 	.word	0x00000000
        /*0050*/ 	.short	0x0001
        /*0052*/ 	.short	0x0008
        /*0054*/ 	.byte	0x00, 0xf5, 0x21, 0x00


	//----- nvinfo : EIATTR_KPARAM_INFO
	.align		4
.L_17:
        /*0058*/ 	.byte	0x04, 0x17
        /*005a*/ 	.short	(.L_19 - .L_18)
.L_18:
        /*005c*/ 	.word	0x00000000
        /*0060*/ 	.short	0x0000
        /*0062*/ 	.short	0x0000
        /*0064*/ 	.byte	0x00, 0xf5, 0x21, 0x00


	//----- nvinfo : EIATTR_SPARSE_MMA_MASK
	.align		4
.L_19:
        /*0068*/ 	.byte	0x03, 0x50
        /*006a*/ 	.short	0x0000


	//----- nvinfo : EIATTR_MAXREG_COUNT
	.align		4
        /*006c*/ 	.byte	0x03, 0x1b
        /*006e*/ 	.short	0x00ff


	//----- nvinfo : EIATTR_MERCURY_ISA_VERSION
	.align		4
        /*0070*/ 	.byte	0x03, 0x5f
        /*0072*/ 	.short	0x0101


	//----- nvinfo : EIATTR_VRC_CTA_INIT_COUNT
	.align		4
        /*0074*/ 	.byte	0x02, 0x4a
	.zero		1
	.zero		1


	//----- nvinfo : EIATTR_EXIT_INSTR_OFFSETS
	.align		4
        /*0078*/ 	.byte	0x04, 0x1c
        /*007a*/ 	.short	(.L_21 - .L_20)


	//   ....[0]....
.L_20:
        /*007c*/ 	.word	0x00000060


	//   ....[1]....
        /*0080*/ 	.word	0x000006a0


	//----- nvinfo : EIATTR_CRS_STACK_SIZE
	.align		4
.L_21:
        /*0084*/ 	.byte	0x04, 0x1e
        /*0086*/ 	.short	(.L_23 - .L_22)
.L_22:
        /*0088*/ 	.word	0x00000000


	//----- nvinfo : EIATTR_CBANK_PARAM_SIZE
	.align		4
.L_23:
        /*008c*/ 	.byte	0x03, 0x19
        /*008e*/ 	.short	0x0030


	//----- nvinfo : EIATTR_PARAM_CBANK
	.align		4
        /*0090*/ 	.byte	0x04, 0x0a
        /*0092*/ 	.short	(.L_25 - .L_24)
	.align		4
.L_24:
        /*0094*/ 	.word	index@(.nv.constant0.B2gCudaSearchBNDMq)
        /*0098*/ 	.short	0x0380
        /*009a*/ 	.short	0x0030


	//----- nvinfo : EIATTR_SW_WAR
	.align		4
.L_25:
        /*009c*/ 	.byte	0x04, 0x36
        /*009e*/ 	.short	(.L_27 - .L_26)
.L_26:
        /*00a0*/ 	.word	0x00000008
.L_27:


//--------------------- .nv.callgraph             --------------------------
	.section	.nv.callgraph,"",@"SHT_CUDA_CALLGRAPH"
	.align	4
	.sectionentsize	8
	.align		4
        /*0000*/ 	.word	0x00000000
	.align		4
        /*0004*/ 	.word	0xffffffff
	.align		4
        /*0008*/ 	.word	0x00000000
	.align		4
        /*000c*/ 	.word	0xfffffffe
	.align		4
        /*0010*/ 	.word	0x00000000
	.align		4
        /*0014*/ 	.word	0xfffffffd
	.align		4
        /*0018*/ 	.word	0x00000000
	.align		4
        /*001c*/ 	.word	0xfffffffc


//--------------------- .text.B2gCudaSearchBNDMq  --------------------------
	.section	.text.B2gCudaSearchBNDMq,"ax",@progbits
	.align	128
        .global         B2gCudaSearchBNDMq
        .type           B2gCudaSearchBNDMq,@function
        .size           B2gCudaSearchBNDMq,(.L_x_10 - B2gCudaSearchBNDMq)
        .other          B2gCudaSearchBNDMq,@"STO_CUDA_ENTRY STV_DEFAULT"
B2gCudaSearchBNDMq:
.text.B2gCudaSearchBNDMq:
[----:B------:R-:W-:Y:S01]  /*0000*/  LDC R1, c[0x0][0x37c] ;  /* 0x0000df00ff017b82 */ /* 0x000fe20000000800 */
[----:B------:R-:W0:Y:S01]  /*0010*/  S2R R7, SR_CTAID.X ;  /* 0x0000000000077919 */ /* 0x000e220000002500 */
[----:B------:R-:W1:Y:S01]  /*0020*/  LDCU UR4, c[0x0][0x3a0] ;  /* 0x00007400ff0477ac */ /* 0x000e620008000800 */
[----:B------:R-:W0:Y:S02]  /*0030*/  S2R R0, SR_TID.X ;  /* 0x0000000000007919 */ /* 0x000e240000002100 */
[----:B0-----:R-:W-:-:S05]  /*0040*/  IMAD R7, R7, 0x20, R0 ;  /* 0x0000002007077824 */ /* 0x001fca00078e0200 */
[----:B-1----:R-:W-:-:S13]  /*0050*/  ISETP.GE.U32.AND P0, PT, R7, UR4, PT ;  /* 0x0000000407007c0c */ /* 0x002fda000bf06070 */
[----:B------:R-:W-:Y:S05]  /*0060*/  @P0 EXIT ;  /* 0x000000000000094d */ /* 0x000fea0003800000 */
[----:B------:R-:W0:Y:S01]  /*0070*/  LDC.64 R4, c[0x0][0x390] ;  /* 0x0000e400ff047b82 */ /* 0x000e220000000a00 */
[----:B------:R-:W1:Y:S01]  /*0080*/  LDCU.64 UR4, c[0x0][0x358] ;  /* 0x00006b00ff0477ac */ /* 0x000e620008000a00 */
[----:B------:R-:W2:Y:S06]  /*0090*/  LDCU.128 UR8, c[0x0][0x380] ;  /* 0x00007000ff0877ac */ /* 0x000eac0008000c00 */
[----:B------:R-:W3:Y:S01]  /*00a0*/  LDC.64 R8, c[0x0][0x398] ;  /* 0x0000e600ff087b82 */ /* 0x000ee20000000a00 */
[----:B0-----:R-:W-:-:S06]  /*00b0*/  IMAD.WIDE.U32 R4, R7, 0x4, R4 ;  /* 0x0000000407047825 */ /* 0x001fcc00078e0004 */
[----:B-1----:R-:W2:Y:S01]  /*00c0*/  LDG.E R4, desc[UR4][R4.64] ;  /* 0x0000000404047981 */ /* 0x002ea2000c1e1900 */
[----:B---3--:R-:W-:-:S06]  /*00d0*/  IMAD.WIDE.U32 R8, R7, 0x4, R8 ;  /* 0x0000000407087825 */ /* 0x008fcc00078e0008 */
[----:B------:R-:W3:Y:S01]  /*00e0*/  LDG.E R8, desc[UR4][R8.64] ;  /* 0x0000000408087981 */ /* 0x000ee2000c1e1900 */
[----:B--2---:R-:W-:-:S05]  /*00f0*/  IADD3 R2, P0, PT, R4, UR10, RZ ;  /* 0x0000000a04027c10 */ /* 0x004fca000ff1e0ff */
[----:B------:R-:W-:Y:S01]  /*0100*/  IMAD.X R3, RZ, RZ, UR11, P0 ;  /* 0x0000000bff037e24 */ /* 0x000fe200080e06ff */
[----:B------:R-:W0:Y:S04]  /*0110*/  LDCU.64 UR10, c[0x0][0x3a8] ;  /* 0x00007500ff0a77ac */ /* 0x000e280008000a00 */
[----:B------:R-:W2:Y:S04]  /*0120*/  LDG.E R6, desc[UR4][R2.64+0x8] ;  /* 0x0000080402067981 */ /* 0x000ea8000c1e1900 */
[----:B------:R-:W4:Y:S01]  /*0130*/  LDG.E R0, desc[UR4][R2.64] ;  /* 0x0000000402007981 */ /* 0x000f22000c1e1900 */
[----:B---3--:R-:W-:-:S05]  /*0140*/  IADD3 R10, P1, PT, R7, R8, RZ ;  /* 0x00000008070a7210 */ /* 0x008fca0007f3e0ff */
[----:B------:R-:W-:Y:S01]  /*0150*/  IMAD.X R5, RZ, RZ, RZ, P1 ;  /* 0x000000ffff057224 */ /* 0x000fe200008e06ff */
[C---:B------:R-:W-:Y:S01]  /*0160*/  LEA R4, P0, R10.reuse, UR8, 0x1 ;  /* 0x000000080a047c11 */ /* 0x040fe2000f8008ff */
[----:B------:R-:W-:Y:S03]  /*0170*/  BSSY.RECONVERGENT B0, `(.L_x_0) ;  /* 0x0000050000007945 */ /* 0x000fe60003800200 */
[----:B------:R-:W-:Y:S02]  /*0180*/  LEA.HI.X R5, R10, UR9, R5, 0x1, P0 ;  /* 0x000000090a057c11 */ /* 0x000fe400080f0c05 */
[----:B------:R-:W-:Y:S01]  /*0190*/  PRMT R9, RZ, 0x7610, R9 ;  /* 0x00007610ff097816 */ /* 0x000fe20000000009 */
[----:B--2---:R-:W-:Y:S02]  /*01a0*/  VIADD R6, R6, 0xffffffff ;  /* 0xffffffff06067836 */ /* 0x004fe40000000000 */
[----:B----4-:R-:W-:-:S05]  /*01b0*/  VIADD R7, R0, 0xffffffff ;  /* 0xffffffff00077836 */ /* 0x010fca0000000000 */
[----:B------:R-:W-:-:S13]  /*01c0*/  ISETP.GT.U32.AND P1, PT, R7, R6, PT ;  /* 0x000000060700720c */ /* 0x000fda0003f24070 */
[----:B0-----:R-:W-:Y:S05]  /*01d0*/  @P1 BRA `(.L_x_1) ;  /* 0x0000000400241947 */ /* 0x001fea0003800000 */
[----:B------:R0:W5:Y:S01]  /*01e0*/  LDG.E R8, desc[UR4][R2.64+0x4] ;  /* 0x0000040402087981 */ /* 0x000162000c1e1900 */
[----:B------:R-:W-:Y:S01]  /*01f0*/  PRMT R9, RZ, 0x7610, R9 ;  /* 0x00007610ff097816 */ /* 0x000fe20000000009 */
[----:B------:R-:W-:Y:S02]  /*0200*/  IMAD.MOV.U32 R11, RZ, RZ, R7 ;  /* 0x000000ffff0b7224 */ /* 0x000fe400078e0007 */
[----:B------:R-:W-:-:S07]  /*0210*/  IMAD.MOV.U32 R13, RZ, RZ, R0 ;  /* 0x000000ffff0d7224 */ /* 0x000fce00078e0000 */
.L_x_8:
[----:B------:R-:W-:Y:S01]  /*0220*/  VIADD R17, R13, 0xfffffffe ;  /* 0xfffffffe0d117836 */ /* 0x000fe20000000000 */
[-C--:B------:R-:W-:Y:S01]  /*0230*/  IADD3 R20, P1, PT, R11, R2.reuse, RZ ;  /* 0x000000020b147210 */ /* 0x080fe20007f3e0ff */
[----:B------:R-:W1:Y:S03]  /*0240*/  LDCU.64 UR6, c[0x0][0x3a8] ;  /* 0x00007500ff0677ac */ /* 0x000e660008000a00 */
[----:B------:R-:W-:Y:S02]  /*0250*/  IADD3 R16, P0, PT, R17, R2, RZ ;  /* 0x0000000211107210 */ /* 0x000fe40007f1e0ff */
[----:B------:R-:W-:-:S03]  /*0260*/  IADD3.X R21, PT, PT, RZ, R3, RZ, P1, !PT ;  /* 0x00000003ff157210 */ /* 0x000fc60000ffe4ff */
[----:B------:R-:W-:Y:S02]  /*0270*/  IMAD.X R17, RZ, RZ, R3, P0 ;  /* 0x000000ffff117224 */ /* 0x000fe400000e0603 */
[----:B------:R-:W1:Y:S04]  /*0280*/  LDG.E.U8 R20, desc[UR4][R20.64+0xc] ;  /* 0x00000c0414147981 */ /* 0x000e68000c1e1100 */
[----:B------:R-:W2:Y:S01]  /*0290*/  LDG.E.U8 R16, desc[UR4][R16.64+0xc] ;  /* 0x00000c0410107981 */ /* 0x000ea2000c1e1100 */
[----:B-1----:R-:W-:Y:S02]  /*02a0*/  IADD3 R22, P1, PT, R20, UR6, RZ ;  /* 0x0000000614167c10 */ /* 0x002fe4000ff3e0ff */
[----:B--2---:R-:W-:-:S03]  /*02b0*/  IADD3 R18, P0, PT, R16, UR6, RZ ;  /* 0x0000000610127c10 */ /* 0x004fc6000ff1e0ff */
[----:B------:R-:W-:Y:S02]  /*02c0*/  IMAD.X R23, RZ, RZ, UR7, P1 ;  /* 0x00000007ff177e24 */ /* 0x000fe400088e06ff */
[----:B------:R-:W-:-:S04]  /*02d0*/  IMAD.X R19, RZ, RZ, UR7, P0 ;  /* 0x00000007ff137e24 */ /* 0x000fc800080e06ff */
[----:B------:R-:W2:Y:S04]  /*02e0*/  LDG.E.U8 R23, desc[UR4][R22.64] ;  /* 0x0000000416177981 */ /* 0x000ea8000c1e1100 */
[----:B------:R-:W3:Y:S02]  /*02f0*/  LDG.E.U8 R14, desc[UR4][R18.64] ;  /* 0x00000004120e7981 */ /* 0x000ee4000c1e1100 */
[----:B---3--:R-:W-:-:S03]  /*0300*/  IMAD.WIDE.U32 R14, R14, 0x10, RZ ;  /* 0x000000100e0e7825 */ /* 0x008fc600078e00ff */
[----:B--2---:R-:W-:-:S04]  /*0310*/  LOP3.LUT R25, R14, R23, RZ, 0xfc, !PT ;  /* 0x000000170e197212 */ /* 0x004fc800078efcff */
[----:B-----5:R-:W-:-:S04]  /*0320*/  LEA R14, P0, R25, R8, 0x2 ;  /* 0x00000008190e7211 */ /* 0x020fc800078010ff */
[----:B------:R-:W-:-:S05]  /*0330*/  LEA.HI.X R15, R25, RZ, R15, 0x2, P0 ;  /* 0x000000ff190f7211 */ /* 0x000fca00000f140f */
[----:B------:R-:W2:Y:S01]  /*0340*/  LD.E R10, desc[UR4][R14.64] ;  /* 0x000000040e0a7980 */ /* 0x000ea2000c101900 */
[----:B------:R-:W-:Y:S01]  /*0350*/  BSSY.RECONVERGENT B1, `(.L_x_2) ;  /* 0x000002d000017945 */ /* 0x000fe20003800200 */
[----:B--2---:R-:W-:-:S13]  /*0360*/  ISETP.NE.AND P0, PT, R10, RZ, PT ;  /* 0x000000ff0a00720c */ /* 0x004fda0003f05270 */
[----:B------:R-:W-:Y:S05]  /*0370*/  @!P0 BRA `(.L_x_3) ;  /* 0x0000000000a88947 */ /* 0x000fea0003800000 */
[----:B------:R-:W-:Y:S02]  /*0380*/  IMAD.IADD R12, R13, 0x1, -R0 ;  /* 0x000000010d0c7824 */ /* 0x000fe400078e0a00 */
[----:B------:R-:W-:-:S07]  /*0390*/  IMAD.MOV.U32 R18, RZ, RZ, R11 ;  /* 0x000000ffff127224 */ /* 0x000fce00078e000b */
.L_x_7:
[----:B------:R-:W-:Y:S01]  /*03a0*/  SHF.R.U32.HI R13, RZ, R7, R10 ;  /* 0x00000007ff0d7219 */ /* 0x000fe2000001160a */
[----:B------:R-:W-:Y:S03]  /*03b0*/  BSSY.RELIABLE B2, `(.L_x_4) ;  /* 0x000000f000027945 */ /* 0x000fe60003800100 */
[----:B------:R-:W-:Y:S01]  /*03c0*/  ISETP.NE.AND P0, PT, R13, RZ, PT ;  /* 0x000000ff0d00720c */ /* 0x000fe20003f05270 */
[----:B------:R-:W-:-:S12]  /*03d0*/  VIADD R13, R18, 0xffffffff ;  /* 0xffffffff120d7836 */ /* 0x000fd80000000000 */
[----:B------:R-:W-:Y:S05]  /*03e0*/  @!P0 BRA `(.L_x_5) ;  /* 0x00000000001c8947 */ /* 0x000fea0003800000 */
[----:B------:R-:W-:Y:S01]  /*03f0*/  ISETP.GT.U32.AND P0, PT, R13, R12, PT ;  /* 0x0000000c0d00720c */ /* 0x000fe20003f04070 */
[----:B------:R-:W-:-:S12]  /*0400*/  IMAD.MOV.U32 R14, RZ, RZ, R13 ;  /* 0x000000ffff0e7224 */ /* 0x000fd800078e000d */
[----:B------:R-:W-:Y:S05]  /*0410*/  @P0 BRA `(.L_x_6) ;  /* 0x0000000000200947 */ /* 0x000fea0003800000 */
[C---:B------:R-:W-:Y:S02]  /*0420*/  LOP3.LUT R15, R9.reuse, 0xffff, RZ, 0xc0, !PT ;  /* 0x0000ffff090f7812 */ /* 0x040fe400078ec0ff */
[----:B------:R-:W-:-:S03]  /*0430*/  IADD3 R9, PT, PT, R9, 0x1, RZ ;  /* 0x0000000109097810 */ /* 0x000fc60007ffe0ff */
[----:B------:R-:W-:-:S05]  /*0440*/  IMAD.WIDE.U32 R14, R15, 0x2, R4 ;  /* 0x000000020f0e7825 */ /* 0x000fca00078e0004 */
[----:B------:R1:W-:Y:S02]  /*0450*/  STG.E.U16 desc[UR4][R14.64+0x2], R13 ;  /* 0x0000020d0e007986 */ /* 0x0003e4000c101504 */
.L_x_5:
[----:B------:R-:W-:-:S13]  /*0460*/  ISETP.NE.AND P0, PT, R13, RZ, PT ;  /* 0x000000ff0d00720c */ /* 0x000fda0003f05270 */
[----:B------:R-:W-:Y:S05]  /*0470*/  @!P0 BREAK.RELIABLE B2 ;  /* 0x0000000000028942 */ /* 0x000fea0003800100 */
[----:B------:R-:W-:Y:S05]  /*0480*/  @!P0 BRA `(.L_x_3) ;  /* 0x0000000000648947 */ /* 0x000fea0003800000 */
[----:B-1----:R-:W-:-:S07]  /*0490*/  IMAD.MOV.U32 R14, RZ, RZ, R11 ;  /* 0x000000ffff0e7224 */ /* 0x002fce00078e000b */
.L_x_6:
[----:B------:R-:W-:Y:S05]  /*04a0*/  BSYNC.RELIABLE B2 ;  /* 0x0000000000027941 */ /* 0x000fea0003800100 */
.L_x_4:
[----:B------:R-:W-:Y:S01]  /*04b0*/  VIADD R19, R18, 0xfffffffe ;  /* 0xfffffffe12137836 */ /* 0x000fe20000000000 */
[----:B------:R-:W-:-:S04]  /*04c0*/  IADD3 R22, P1, PT, R13, R2, RZ ;  /* 0x000000020d167210 */ /* 0x000fc80007f3e0ff */
[----:B------:R-:W-:Y:S01]  /*04d0*/  IADD3 R18, P0, PT, R19, R2, RZ ;  /* 0x0000000213127210 */ /* 0x000fe20007f1e0ff */
[----:B------:R-:W-:-:S04]  /*04e0*/  IMAD.X R23, RZ, RZ, R3, P1 ;  /* 0x000000ffff177224 */ /* 0x000fc800008e0603 */
[----:B------:R-:W-:Y:S01]  /*04f0*/  IMAD.X R19, RZ, RZ, R3, P0 ;  /* 0x000000ffff137224 */ /* 0x000fe200000e0603 */
[----:B------:R-:W2:Y:S04]  /*0500*/  LDG.E.U8 R22, desc[UR4][R22.64+0xc] ;  /* 0x00000c0416167981 */ /* 0x000ea8000c1e1100 */
[----:B------:R-:W3:Y:S01]  /*0510*/  LDG.E.U8 R18, desc[UR4][R18.64+0xc] ;  /* 0x00000c0412127981 */ /* 0x000ee2000c1e1100 */
[----:B--2---:R-:W-:Y:S02]  /*0520*/  IADD3 R24, P1, PT, R22, UR10, RZ ;  /* 0x0000000a16187c10 */ /* 0x004fe4000ff3e0ff */
[----:B---3--:R-:W-:-:S03]  /*0530*/  IADD3 R20, P0, PT, R18, UR10, RZ ;  /* 0x0000000a12147c10 */ /* 0x008fc6000ff1e0ff */
[----:B------:R-:W-:Y:S02]  /*0540*/  IMAD.X R25, RZ, RZ, UR11, P1 ;  /* 0x0000000bff197e24 */ /* 0x000fe400088e06ff */
[----:B------:R-:W-:-:S04]  /*0550*/  IMAD.X R21, RZ, RZ, UR11, P0 ;  /* 0x0000000bff157e24 */ /* 0x000fc800080e06ff */
[----:B------:R-:W2:Y:S04]  /*0560*/  LDG.E.U8 R25, desc[UR4][R24.64] ;  /* 0x0000000418197981 */ /* 0x000ea8000c1e1100 */
[----:B------:R-:W3:Y:S02]  /*0570*/  LDG.E.U8 R16, desc[UR4][R20.64] ;  /* 0x0000000414107981 */ /* 0x000ee4000c1e1100 */
[----:B---3--:R-:W-:-:S03]  /*0580*/  IMAD.WIDE.U32 R16, R16, 0x10, RZ ;  /* 0x0000001010107825 */ /* 0x008fc600078e00ff */
[----:B--2---:R-:W-:-:S04]  /*0590*/  LOP3.LUT R11, R16, R25, RZ, 0xfc, !PT ;  /* 0x00000019100b7212 */ /* 0x004fc800078efcff */
[----:B------:R-:W-:-:S04]  /*05a0*/  LEA R16, P0, R11, R8, 0x2 ;  /* 0x000000080b107211 */ /* 0x000fc800078010ff */
[----:B------:R-:W-:-:S06]  /*05b0*/  LEA.HI.X R17, R11, RZ, R17, 0x2, P0 ;  /* 0x000000ff0b117211 */ /* 0x000fcc00000f1411 */
[----:B------:R-:W2:Y:S01]  /*05c0*/  LD.E R17, desc[UR4][R16.64] ;  /* 0x0000000410117980 */ /* 0x000ea2000c101900 */
[----:B------:R-:W-:Y:S01]  /*05d0*/  SHF.L.U32 R10, R10, 0x1, RZ ;  /* 0x000000010a0a7819 */ /* 0x000fe200000006ff */
[----:B------:R-:W-:Y:S02]  /*05e0*/  IMAD.MOV.U32 R11, RZ, RZ, R14 ;  /* 0x000000ffff0b7224 */ /* 0x000fe400078e000e */
[----:B------:R-:W-:Y:S01]  /*05f0*/  IMAD.MOV.U32 R18, RZ, RZ, R13 ;  /* 0x000000ffff127224 */ /* 0x000fe200078e000d */
[----:B--2---:R-:W-:-:S13]  /*0600*/  LOP3.LUT P0, R10, R17, RZ, R10, 0xa0, !PT ;  /* 0x000000ff110a7212 */ /* 0x004fda000780a00a */
[----:B------:R-:W-:Y:S05]  /*0610*/  @P0 BRA `(.L_x_7) ;  /* 0xfffffffc00600947 */ /* 0x000fea000383ffff */
.L_x_3:
[----:B------:R-:W-:Y:S05]  /*0620*/  BSYNC.RECONVERGENT B1 ;  /* 0x0000000000017941 */ /* 0x000fea0003800200 */
.L_x_2:
[--C-:B-1----:R-:W-:Y:S02]  /*0630*/  IMAD.IADD R13, R0, 0x1, R11.reuse ;  /* 0x00000001000d7824 */ /* 0x102fe400078e020b */
[----:B------:R-:W-:-:S05]  /*0640*/  IMAD.IADD R11, R7, 0x1, R11 ;  /* 0x00000001070b7824 */ /* 0x000fca00078e020b */
[----:B------:R-:W-:-:S13]  /*0650*/  ISETP.GT.U32.AND P0, PT, R11, R6, PT ;  /* 0x000000060b00720c */ /* 0x000fda0003f04070 */
[----:B------:R-:W-:Y:S05]  /*0660*/  @!P0 BRA `(.L_x_8) ;  /* 0xfffffff800ec8947 */ /* 0x000fea000383ffff */
.L_x_1:
[----:B------:R-:W-:Y:S05]  /*0670*/  BSYNC.RECONVERGENT B0 ;  /* 0x0000000000007941 */ /* 0x000fea0003800200 */
.L_x_0:
[----:B------:R-:W-:Y:S05]  /*0680*/  WARPSYNC.ALL ;  /* 0x0000000000007948 */ /* 0x000fea0003800000 */
[----:B------:R-:W-:Y:S01]  /*0690*/  STG.E.U16 desc[UR4][R4.64], R9 ;  /* 0x0000000904007986 */ /* 0x000fe2000c101504 */
[----:B------:R-:W-:Y:S05]  /*06a0*/  EXIT ;  /* 0x000000000000794d */ /* 0x000fea0003800000 */
.L_x_9:
[----:B------:R-:W-:-:S00]  /*06b0*/  BRA `(.L_x_9) ;  /* 0xfffffffc00fc7947 */ /* 0x000fc0000383ffff */
[----:B------:R-:W-:-:S00]  /*06c0*/  NOP ;  /* 0x0000000000007918 */ /* 0x000fc00000000000 */
        /* <DEDUP_REMOVED lines=11> */
.L_x_10:


//--------------------- .nv.shared.reserved.0     --------------------------
	.section	.nv.shared.reserved.0,"aw",@nobits
	.weak		__nv_reservedSMEM_offset_0_alias
	.size		__nv_reservedSMEM_offset_0_alias, 0, 64
	.other		__nv_reservedSMEM_offset_0_alias,@"STO_CUDA_RESERVED_SHARED STV_DEFAULT"
__nv_reservedSMEM_offset_0_alias:
	.zero		0
	.zero		64


//--------------------- .nv.constant0.B2gCudaSearchBNDMq --------------------------
	.section	.nv.constant0.B2gCudaSearchBNDMq,"a",@progbits
	.sectionflags	@""
	.align	4
.nv.constant0.B2gCudaSearchBNDMq:
	.zero		944


//--------------------- SYMBOLS --------------------------

	.type		.nv.reservedSmem.offset0,@object
	.size		.nv.reservedSmem.offset0,0x4
